	.headerflags	@"EF_CUDA_TEXMODE_UNIFIED EF_CUDA_64BIT_ADDRESS EF_CUDA_ACCELERATORS EF_CUDA_SM90 EF_CUDA_VIRTUAL_SM(EF_CUDA_SM90)"
	.elftype	@"ET_EXEC"


//--------------------- .nv.info                  --------------------------
	.section	.nv.info,"",@"SHT_CUDA_INFO"
	.align	4


	//----- nvinfo : EIATTR_REGCOUNT
	.align		4
        /*0000*/ 	.byte	0x04, 0x2f
        /*0002*/ 	.short	(.L_3 - .L_2)
	.align		4
.L_2:
        /*0004*/ 	.word	index@(triton_poi_fused__native_batch_norm_legit_no_training_cat_relu_15)
        /*0008*/ 	.word	0x00000017


	//----- nvinfo : EIATTR_MIN_STACK_SIZE
	.align		4
.L_3:
        /*000c*/ 	.byte	0x04, 0x12
        /*000e*/ 	.short	(.L_5 - .L_4)
	.align		4
.L_4:
        /*0010*/ 	.word	index@(triton_poi_fused__native_batch_norm_legit_no_training_cat_relu_15)
        /*0014*/ 	.word	0x00000000


	//----- nvinfo : EIATTR_FRAME_SIZE
	.align		4
.L_5:
        /*0018*/ 	.byte	0x04, 0x11
        /*001a*/ 	.short	(.L_7 - .L_6)
	.align		4
.L_6:
        /*001c*/ 	.word	index@(triton_poi_fused__native_batch_norm_legit_no_training_cat_relu_15)
        /*0020*/ 	.word	0x00000000


	//----- nvinfo : EIATTR_MIN_STACK_SIZE
	.align		4
.L_7:
        /*0024*/ 	.byte	0x04, 0x12
        /*0026*/ 	.short	(.L_9 - .L_8)
	.align		4
.L_8:
        /*0028*/ 	.word	index@(triton_poi_fused__native_batch_norm_legit_no_training_cat_relu_15)
        /*002c*/ 	.word	0x00000000
.L_9:


//--------------------- .nv.info.triton_poi_fused__native_batch_norm_legit_no_training_cat_relu_15 --------------------------
	.section	.nv.info.triton_poi_fused__native_batch_norm_legit_no_training_cat_relu_15,"",@"SHT_CUDA_INFO"
	.sectionflags	@""
	.align	4


	//----- nvinfo : EIATTR_CUDA_API_VERSION
	.align		4
        /*0000*/ 	.byte	0x04, 0x37
        /*0002*/ 	.short	(.L_11 - .L_10)
.L_10:
        /*0004*/ 	.word	0x0000007c


	//----- nvinfo : EIATTR_KPARAM_INFO
	.align		4
.L_11:
        /*0008*/ 	.byte	0x04, 0x17
        /*000a*/ 	.short	(.L_13 - .L_12)
.L_12:
        /*000c*/ 	.word	0x00000000
        /*0010*/ 	.short	0x0008
        /*0012*/ 	.short	0x0040
        /*0014*/ 	.byte	0x00, 0xf0, 0x11, 0x00


	//----- nvinfo : EIATTR_KPARAM_INFO
	.align		4
.L_13:
        /*0018*/ 	.byte	0x04, 0x17
        /*001a*/ 	.short	(.L_15 - .L_14)
.L_14:
        /*001c*/ 	.word	0x00000000
        /*0020*/ 	.short	0x0007
        /*0022*/ 	.short	0x0038
        /*0024*/ 	.byte	0x00, 0xf4, 0x21, 0x00


	//----- nvinfo : EIATTR_KPARAM_INFO
	.align		4
.L_15:
        /*0028*/ 	.byte	0x04, 0x17
        /*002a*/ 	.short	(.L_17 - .L_16)
.L_16:
        /*002c*/ 	.word	0x00000000
        /*0030*/ 	.short	0x0006
        /*0032*/ 	.short	0x0030
        /*0034*/ 	.byte	0x00, 0xf4, 0x21, 0x00


	//----- nvinfo : EIATTR_KPARAM_INFO
	.align		4
.L_17:
        /*0038*/ 	.byte	0x04, 0x17
        /*003a*/ 	.short	(.L_19 - .L_18)
.L_18:
        /*003c*/ 	.word	0x00000000
        /*0040*/ 	.short	0x0005
        /*0042*/ 	.short	0x0028
        /*0044*/ 	.byte	0x00, 0xf4, 0x21, 0x00


	//----- nvinfo : EIATTR_KPARAM_INFO
	.align		4
.L_19:
        /*0048*/ 	.byte	0x04, 0x17
        /*004a*/ 	.short	(.L_21 - .L_20)
.L_20:
        /*004c*/ 	.word	0x00000000
        /*0050*/ 	.short	0x0004
        /*0052*/ 	.short	0x0020
        /*0054*/ 	.byte	0x00, 0xf4, 0x21, 0x00


	//----- nvinfo : EIATTR_KPARAM_INFO
	.align		4
.L_21:
        /*0058*/ 	.byte	0x04, 0x17
        /*005a*/ 	.short	(.L_23 - .L_22)
.L_22:
        /*005c*/ 	.word	0x00000000
        /*0060*/ 	.short	0x0003
        /*0062*/ 	.short	0x0018
        /*0064*/ 	.byte	0x00, 0xf4, 0x21, 0x00


	//----- nvinfo : EIATTR_KPARAM_INFO
	.align		4
.L_23:
        /*0068*/ 	.byte	0x04, 0x17
        /*006a*/ 	.short	(.L_25 - .L_24)
.L_24:
        /*006c*/ 	.word	0x00000000
        /*0070*/ 	.short	0x0002
        /*0072*/ 	.short	0x0010
        /*0074*/ 	.byte	0x00, 0xf4, 0x21, 0x00


	//----- nvinfo : EIATTR_KPARAM_INFO
	.align		4
.L_25:
        /*0078*/ 	.byte	0x04, 0x17
        /*007a*/ 	.short	(.L_27 - .L_26)
.L_26:
        /*007c*/ 	.word	0x00000000
        /*0080*/ 	.short	0x0001
        /*0082*/ 	.short	0x0008
        /*0084*/ 	.byte	0x00, 0xf4, 0x21, 0x00


	//----- nvinfo : EIATTR_KPARAM_INFO
	.align		4
.L_27:
        /*0088*/ 	.byte	0x04, 0x17
        /*008a*/ 	.short	(.L_29 - .L_28)
.L_28:
        /*008c*/ 	.word	0x00000000
        /*0090*/ 	.short	0x0000
        /*0092*/ 	.short	0x0000
        /*0094*/ 	.byte	0x00, 0xf4, 0x21, 0x00


	//----- nvinfo : EIATTR_SPARSE_MMA_MASK
	.align		4
.L_29:
        /*0098*/ 	.byte	0x03, 0x50
        /*009a*/ 	.short	0x0000


	//----- nvinfo : EIATTR_MAXREG_COUNT
	.align		4
        /*009c*/ 	.byte	0x03, 0x1b
        /*009e*/ 	.short	0x00ff


	//----- nvinfo : EIATTR_EXIT_INSTR_OFFSETS
	.align		4
        /*00a0*/ 	.byte	0x04, 0x1c
        /*00a2*/ 	.short	(.L_31 - .L_30)


	//   ....[0]....
.L_30:
        /*00a4*/ 	.word	0x00000520


	//----- nvinfo : EIATTR_REQNTID
	.align		4
.L_31:
        /*00a8*/ 	.byte	0x04, 0x10
        /*00aa*/ 	.short	(.L_33 - .L_32)
.L_32:
        /*00ac*/ 	.word	0x00000080
        /*00b0*/ 	.word	0x00000001
        /*00b4*/ 	.word	0x00000001


	//----- nvinfo : EIATTR_CBANK_PARAM_SIZE
	.align		4
.L_33:
        /*00b8*/ 	.byte	0x03, 0x19
        /*00ba*/ 	.short	0x0044


	//----- nvinfo : EIATTR_PARAM_CBANK
	.align		4
        /*00bc*/ 	.byte	0x04, 0x0a
        /*00be*/ 	.short	(.L_35 - .L_34)
	.align		4
.L_34:
        /*00c0*/ 	.word	index@(.nv.constant0.triton_poi_fused__native_batch_norm_legit_no_training_cat_relu_15)
        /*00c4*/ 	.short	0x0210
        /*00c6*/ 	.short	0x0044


	//----- nvinfo : EIATTR_SW_WAR
	.align		4
.L_35:
        /*00c8*/ 	.byte	0x04, 0x36
        /*00ca*/ 	.short	(.L_37 - .L_36)
.L_36:
        /*00cc*/ 	.word	0x00000008
.L_37:


//--------------------- .nv.callgraph             --------------------------
	.section	.nv.callgraph,"",@"SHT_CUDA_CALLGRAPH"
	.align	4
	.sectionentsize	8
	.align		4
        /*0000*/ 	.word	0x00000000
	.align		4
        /*0004*/ 	.word	0xffffffff
	.align		4
        /*0008*/ 	.word	0x00000000
	.align		4
        /*000c*/ 	.word	0xfffffffe
	.align		4
        /*0010*/ 	.word	0x00000000
	.align		4
        /*0014*/ 	.word	0xfffffffd
	.align		4
        /*0018*/ 	.word	0x00000000
	.align		4
        /*001c*/ 	.word	0xfffffffc


//--------------------- .nv.constant4             --------------------------
	.section	.nv.constant4,"a",@progbits
	.align	8
	.align		8
.nv.constant4:
        /*0000*/ 	.dword	_$_str
	.align		8
        /*0008*/ 	.dword	_$_str_$_2


//--------------------- .text.triton_poi_fused__native_batch_norm_legit_no_training_cat_relu_15 --------------------------
	.section	.text.triton_poi_fused__native_batch_norm_legit_no_training_cat_relu_15,"ax",@progbits
	.align	128
        .global         triton_poi_fused__native_batch_norm_legit_no_training_cat_relu_15
        .type           triton_poi_fused__native_batch_norm_legit_no_training_cat_relu_15,@function
        .size           triton_poi_fused__native_batch_norm_legit_no_training_cat_relu_15,(.L_x_1 - triton_poi_fused__native_batch_norm_legit_no_training_cat_relu_15)
        .other          triton_poi_fused__native_batch_norm_legit_no_training_cat_relu_15,@"STO_CUDA_ENTRY STV_DEFAULT"
triton_poi_fused__native_batch_norm_legit_no_training_cat_relu_15:
.text.triton_poi_fused__native_batch_norm_legit_no_training_cat_relu_15:
[----:B------:R-:W-:Y:S01]  /*0000*/  LDC R1, c[0x0][0x28] ;  /* 0x00000a00ff017b82 */ /* 0x000fe20000000800 */
[----:B------:R-:W1:Y:S07]  /*0010*/  S2R R0, SR_TID.X ;  /* 0x0000000000007919 */ /* 0x000e6e0000002100 */
[----:B------:R-:W2:Y:S01]  /*0020*/  LDC.64 R4, c[0x0][0x228] ;  /* 0x00008a00ff047b82 */ /* 0x000ea20000000a00 */
[----:B------:R-:W-:Y:S01]  /*0030*/  ULDC.64 UR4, c[0x0][0x208] ;  /* 0x0000820000047ab9 */ /* 0x000fe20000000a00 */
[----:B------:R-:W-:Y:S01]  /*0040*/  ULDC.64 UR6, c[0x0][0x218] ;  /* 0x0000860000067ab9 */ /* 0x000fe20000000a00 */
[----:B------:R-:W3:Y:S01]  /*0050*/  S2R R3, SR_CTAID.X ;  /* 0x0000000000037919 */ /* 0x000ee20000002500 */
[----:B-1----:R-:W-:-:S05]  /*0060*/  IMAD.SHL.U32 R0, R0, 0x2, RZ ;  /* 0x0000000200007824 */ /* 0x002fca00078e00ff */
[----:B------:R-:W-:-:S05]  /*0070*/  LOP3.LUT R0, R0, 0xfe, RZ, 0xc0, !PT ;  /* 0x000000fe00007812 */ /* 0x000fca00078ec0ff */
[----:B---3--:R-:W-:-:S05]  /*0080*/  IMAD R0, R3, 0x100, R0 ;  /* 0x0000010003007824 */ /* 0x008fca00078e0200 */
[----:B------:R-:W-:-:S04]  /*0090*/  SHF.R.S32.HI R9, RZ, 0x1f, R0 ;  /* 0x0000001fff097819 */ /* 0x000fc80000011400 */
[----:B------:R-:W-:-:S04]  /*00a0*/  LEA.HI R8, R9, R0, RZ, 0x6 ;  /* 0x0000000009087211 */ /* 0x000fc800078f30ff */
[--C-:B------:R-:W-:Y:S02]  /*00b0*/  SHF.R.S32.HI R6, RZ, 0x6, R8.reuse ;  /* 0x00000006ff067819 */ /* 0x100fe40000011408 */
[----:B------:R-:W-:-:S04]  /*00c0*/  SHF.R.S32.HI R3, RZ, 0x1f, R8 ;  /* 0x0000001fff037819 */ /* 0x000fc80000011408 */
[----:B------:R-:W-:-:S04]  /*00d0*/  LEA.HI R3, R3, R6, RZ, 0x8 ;  /* 0x0000000603037211 */ /* 0x000fc800078f40ff */
[----:B------:R-:W-:-:S05]  /*00e0*/  LOP3.LUT R3, R3, 0xffffff00, RZ, 0xc0, !PT ;  /* 0xffffff0003037812 */ /* 0x000fca00078ec0ff */
[----:B------:R-:W-:Y:S01]  /*00f0*/  IMAD.IADD R6, R6, 0x1, -R3 ;  /* 0x0000000106067824 */ /* 0x000fe200078e0a03 */
[----:B------:R-:W-:Y:S01]  /*0100*/  LEA.HI R10, R9, R0, RZ, 0xe ;  /* 0x00000000090a7211 */ /* 0x000fe200078f70ff */
[----:B------:R-:W1:Y:S02]  /*0110*/  LDC.64 R2, c[0x0][0x210] ;  /* 0x00008400ff027b82 */ /* 0x000e640000000a00 */
[----:B--2---:R-:W-:-:S05]  /*0120*/  IMAD.WIDE R4, R6, 0x4, R4 ;  /* 0x0000000406047825 */ /* 0x004fca00078e0204 */
[----:B------:R2:W3:Y:S01]  /*0130*/  LDG.E.EL R7, desc[UR4][R4.64] ;  /* 0x0000000404077981 */ /* 0x0004e2000c2e1900 */
[----:B------:R-:W-:Y:S02]  /*0140*/  LOP3.LUT R9, R8, 0xffffffc0, RZ, 0xc0, !PT ;  /* 0xffffffc008097812 */ /* 0x000fe400078ec0ff */
[----:B------:R-:W-:Y:S02]  /*0150*/  SHF.R.S32.HI R8, RZ, 0xe, R10 ;  /* 0x0000000eff087819 */ /* 0x000fe4000001140a */
[----:B------:R-:W-:Y:S01]  /*0160*/  LOP3.LUT R11, R10, 0xffffc000, RZ, 0xc0, !PT ;  /* 0xffffc0000a0b7812 */ /* 0x000fe200078ec0ff */
[----:B------:R-:W-:Y:S02]  /*0170*/  IMAD.IADD R9, R0, 0x1, -R9 ;  /* 0x0000000100097824 */ /* 0x000fe400078e0a09 */
[----:B------:R-:W-:Y:S02]  /*0180*/  IMAD.SHL.U32 R12, R8, 0x800, RZ ;  /* 0x00000800080c7824 */ /* 0x000fe400078e00ff */
[----:B------:R-:W-:Y:S01]  /*0190*/  IMAD.SHL.U32 R10, R6, 0x40, RZ ;  /* 0x00000040060a7824 */ /* 0x000fe200078e00ff */
[----:B--2---:R-:W-:Y:S01]  /*01a0*/  SHF.R.S32.HI R4, RZ, 0x1f, R9 ;  /* 0x0000001fff047819 */ /* 0x004fe20000011409 */
[----:B------:R-:W-:Y:S01]  /*01b0*/  IMAD.IADD R11, R0, 0x1, -R11 ;  /* 0x00000001000b7824 */ /* 0x000fe200078e0a0b */
[----:B------:R-:W-:-:S02]  /*01c0*/  SHF.R.S32.HI R13, RZ, 0x1f, R12 ;  /* 0x0000001fff0d7819 */ /* 0x000fc4000001140c */
[----:B------:R-:W-:Y:S01]  /*01d0*/  IADD3 R5, P0, P1, R10, R9, R12 ;  /* 0x000000090a057210 */ /* 0x000fe2000791e00c */
[----:B------:R-:W-:Y:S01]  /*01e0*/  IMAD R11, R8, 0x3800, R11 ;  /* 0x00003800080b7824 */ /* 0x000fe200078e020b */
[----:B------:R-:W-:Y:S01]  /*01f0*/  SHF.R.S32.HI R10, RZ, 0x1f, R10 ;  /* 0x0000001fff0a7819 */ /* 0x000fe2000001140a */
[----:B------:R-:W2:Y:S01]  /*0200*/  LDC.64 R8, c[0x0][0x220] ;  /* 0x00008800ff087b82 */ /* 0x000ea20000000a00 */
[----:B------:R-:W-:Y:S01]  /*0210*/  LEA R18, P2, R5, UR6, 0x2 ;  /* 0x0000000605127c11 */ /* 0x000fe2000f8410ff */
[----:B-1----:R-:W-:Y:S01]  /*0220*/  IMAD.WIDE R16, R11, 0x4, R2 ;  /* 0x000000040b107825 */ /* 0x002fe200078e0202 */
[----:B------:R-:W-:Y:S02]  /*0230*/  IADD3.X R4, R10, R4, R13, P0, P1 ;  /* 0x000000040a047210 */ /* 0x000fe400007e240d */
[----:B------:R-:W-:Y:S02]  /*0240*/  CS2R R2, SRZ ;  /* 0x0000000000027805 */ /* 0x000fe4000001ff00 */
[----:B------:R-:W-:-:S02]  /*0250*/  ISETP.GE.AND P1, PT, R6, 0xe0, PT ;  /* 0x000000e00600780c */ /* 0x000fc40003f26270 */
[----:B------:R-:W-:Y:S01]  /*0260*/  ISETP.GT.AND P0, PT, R6, 0xdf, PT ;  /* 0x000000df0600780c */ /* 0x000fe20003f04270 */
[----:B------:R-:W1:Y:S01]  /*0270*/  LDC.64 R12, c[0x0][0x230] ;  /* 0x00008c00ff0c7b82 */ /* 0x000e620000000a00 */
[----:B------:R-:W-:-:S07]  /*0280*/  LEA.HI.X R19, R5, UR7, R4, 0x2, P2 ;  /* 0x0000000705137c11 */ /* 0x000fce00090f1404 */
[----:B------:R-:W4:Y:S01]  /*0290*/  LDC.64 R10, c[0x0][0x238] ;  /* 0x00008e00ff0a7b82 */ /* 0x000f220000000a00 */
[----:B------:R-:W-:Y:S01]  /*02a0*/  CS2R R4, SRZ ;  /* 0x0000000000047805 */ /* 0x000fe2000001ff00 */
[----:B------:R-:W5:Y:S05]  /*02b0*/  @!P1 LDG.E.64 R2, desc[UR4][R16.64] ;  /* 0x0000000410029981 */ /* 0x000f6a000c1e1b00 */
[----:B------:R-:W5:Y:S01]  /*02c0*/  @P0 LDG.E.64 R4, desc[UR4][R18.64+-0xe000] ;  /* 0xff20000412040981 */ /* 0x000f62000c1e1b00 */
[----:B--2---:R-:W-:-:S06]  /*02d0*/  IMAD.WIDE R8, R6, 0x4, R8 ;  /* 0x0000000406087825 */ /* 0x004fcc00078e0208 */
[----:B------:R2:W5:Y:S01]  /*02e0*/  LDG.E.EL R8, desc[UR4][R8.64] ;  /* 0x0000000408087981 */ /* 0x000562000c2e1900 */
[----:B-1----:R-:W-:-:S06]  /*02f0*/  IMAD.WIDE R12, R6, 0x4, R12 ;  /* 0x00000004060c7825 */ /* 0x002fcc00078e020c */
[----:B------:R-:W5:Y:S01]  /*0300*/  LDG.E.EL R12, desc[UR4][R12.64] ;  /* 0x000000040c0c7981 */ /* 0x000f62000c2e1900 */
[----:B----4-:R-:W-:Y:S02]  /*0310*/  IMAD.WIDE R14, R6, 0x4, R10 ;  /* 0x00000004060e7825 */ /* 0x010fe400078e020a */
[----:B------:R-:W1:Y:S04]  /*0320*/  LDC.64 R10, c[0x0][0x240] ;  /* 0x00009000ff0a7b82 */ /* 0x000e680000000a00 */
[----:B------:R-:W4:Y:S01]  /*0330*/  LDG.E.EL R15, desc[UR4][R14.64] ;  /* 0x000000040e0f7981 */ /* 0x000f22000c2e1900 */
[----:B--2---:R-:W-:Y:S02]  /*0340*/  IMAD.MOV.U32 R9, RZ, RZ, 0x3e800000 ;  /* 0x3e800000ff097424 */ /* 0x004fe400078e00ff */
[----:B-1----:R-:W-:-:S04]  /*0350*/  IMAD.WIDE R10, R0, 0x4, R10 ;  /* 0x00000004000a7825 */ /* 0x002fc800078e020a */
[----:B---3--:R-:W-:Y:S02]  /*0360*/  FADD R20, R7, 9.9999997473787516356e-06 ;  /* 0x3727c5ac07147421 */ /* 0x008fe40000000000 */
[----:B------:R-:W1:Y:S02]  /*0370*/  LDC.64 R6, c[0x0][0x248] ;  /* 0x00009200ff067b82 */ /* 0x000e640000000a00 */
[----:B------:R-:W2:Y:S02]  /*0380*/  MUFU.SQRT R16, R20 ;  /* 0x0000001400107308 */ /* 0x000ea40000002000 */
[C---:B--2---:R-:W-:Y:S02]  /*0390*/  FSETP.GT.AND P2, PT, R16.reuse, 8.50705917302346158658e+37, PT ;  /* 0x7e8000001000780b */ /* 0x044fe40003f44000 */
[----:B------:R-:W-:-:S11]  /*03a0*/  FSETP.GEU.AND P3, PT, R16, 1.175494350822287508e-38, PT ;  /* 0x008000001000780b */ /* 0x000fd60003f6e000 */
[----:B------:R-:W-:-:S04]  /*03b0*/  @P2 FMUL R16, R16, 0.25 ;  /* 0x3e80000010102820 */ /* 0x000fc80000400000 */
[----:B------:R-:W-:-:S06]  /*03c0*/  @!P3 FMUL R16, R16, 16777216 ;  /* 0x4b8000001010b820 */ /* 0x000fcc0000400000 */
[----:B------:R-:W2:Y:S01]  /*03d0*/  MUFU.RCP R16, R16 ;  /* 0x0000001000107308 */ /* 0x000ea20000001000 */
[----:B------:R-:W-:Y:S02]  /*03e0*/  FSEL R9, R9, 1, P2 ;  /* 0x3f80000009097808 */ /* 0x000fe40001000000 */
[----:B-----5:R-:W-:Y:S02]  /*03f0*/  SEL R2, R2, RZ, !P1 ;  /* 0x000000ff02027207 */ /* 0x020fe40004800000 */
[----:B------:R-:W-:Y:S02]  /*0400*/  SEL R3, R3, RZ, !P1 ;  /* 0x000000ff03037207 */ /* 0x000fe40004800000 */
[----:B------:R-:W-:Y:S01]  /*0410*/  @P1 SEL R2, R4, RZ, P0 ;  /* 0x000000ff04021207 */ /* 0x000fe20000000000 */
[----:B------:R-:W-:Y:S01]  /*0420*/  @!P3 FMUL R9, R9, 16777216 ;  /* 0x4b8000000909b820 */ /* 0x000fe20000400000 */
[----:B------:R-:W-:-:S03]  /*0430*/  @P1 SEL R3, R5, RZ, P0 ;  /* 0x000000ff05031207 */ /* 0x000fc60000000000 */
[C---:B------:R-:W-:Y:S02]  /*0440*/  FADD R4, -R8.reuse, R2 ;  /* 0x0000000208047221 */ /* 0x040fe40000000100 */
[----:B------:R-:W-:Y:S01]  /*0450*/  FADD R8, -R8, R3 ;  /* 0x0000000308087221 */ /* 0x000fe20000000100 */
[----:B--2---:R-:W-:-:S04]  /*0460*/  FMUL R9, R16, R9 ;  /* 0x0000000910097220 */ /* 0x004fc80000400000 */
[-C--:B------:R-:W-:Y:S01]  /*0470*/  FMUL R4, R4, R9.reuse ;  /* 0x0000000904047220 */ /* 0x080fe20000400000 */
[----:B------:R-:W-:-:S03]  /*0480*/  FMUL R8, R8, R9 ;  /* 0x0000000908087220 */ /* 0x000fc60000400000 */
[C-C-:B----4-:R-:W-:Y:S01]  /*0490*/  FFMA R4, R12.reuse, R4, R15.reuse ;  /* 0x000000040c047223 */ /* 0x150fe2000000000f */
[----:B------:R-:W-:-:S04]  /*04a0*/  FFMA R8, R12, R8, R15 ;  /* 0x000000080c087223 */ /* 0x000fc8000000000f */
[----:B------:R-:W-:Y:S02]  /*04b0*/  FSETP.GEU.AND P0, PT, R4, RZ, PT ;  /* 0x000000ff0400720b */ /* 0x000fe40003f0e000 */
[----:B------:R-:W-:Y:S01]  /*04c0*/  FSETP.GEU.AND P1, PT, R8, RZ, PT ;  /* 0x000000ff0800720b */ /* 0x000fe20003f2e000 */
[----:B-1----:R-:W-:Y:S01]  /*04d0*/  IMAD.WIDE R6, R0, 0x4, R6 ;  /* 0x0000000400067825 */ /* 0x002fe200078e0206 */
[----:B------:R-:W-:Y:S02]  /*04e0*/  FSEL R4, R4, RZ, P0 ;  /* 0x000000ff04047208 */ /* 0x000fe40000000000 */
[----:B------:R-:W-:Y:S01]  /*04f0*/  FSEL R5, R8, RZ, P1 ;  /* 0x000000ff08057208 */ /* 0x000fe20000800000 */
[----:B------:R-:W-:Y:S04]  /*0500*/  STG.E.64 desc[UR4][R10.64], R2 ;  /* 0x000000020a007986 */ /* 0x000fe8000c101b04 */
[----:B------:R-:W-:Y:S01]  /*0510*/  STG.E.64 desc[UR4][R6.64], R4 ;  /* 0x0000000406007986 */ /* 0x000fe2000c101b04 */
[----:B------:R-:W-:Y:S05]  /*0520*/  EXIT ;  /* 0x000000000000794d */ /* 0x000fea0003800000 */
.L_x_0:
[----:B------:R-:W-:-:S00]  /*0530*/  BRA `(.L_x_0) ;  /* 0xfffffffc00fc7947 */ /* 0x000fc0000383ffff */
[----:B------:R-:W-:-:S00]  /*0540*/  NOP ;  /* 0x0000000000007918 */ /* 0x000fc00000000000 */
        /* <DEDUP_REMOVED lines=11> */
.L_x_1:


//--------------------- .nv.global.init           --------------------------
	.section	.nv.global.init,"aw",@progbits
.nv.global.init:
	.type		_$_str,@object
	.size		_$_str,(_$_str_$_2 - _$_str)
_$_str:
        /*0000*/ 	.byte	0x5f, 0x5f, 0x43, 0x55, 0x44, 0x41, 0x5f, 0x46, 0x54, 0x5a, 0x00
	.type		_$_str_$_2,@object
	.size		_$_str_$_2,(.L_1 - _$_str_$_2)
_$_str_$_2:
        /*000b*/ 	.byte	0x5f, 0x5f, 0x43, 0x55, 0x44, 0x41, 0x5f, 0x50, 0x52, 0x45, 0x43, 0x5f, 0x53, 0x51, 0x52, 0x54
        /*001b*/ 	.byte	0x00
.L_1:


//--------------------- .nv.constant0.triton_poi_fused__native_batch_norm_legit_no_training_cat_relu_15 --------------------------
	.section	.nv.constant0.triton_poi_fused__native_batch_norm_legit_no_training_cat_relu_15,"a",@progbits
	.sectionflags	@""
	.align	4
.nv.constant0.triton_poi_fused__native_batch_norm_legit_no_training_cat_relu_15:
	.zero		596
